//
// Generated by NVIDIA NVVM Compiler
//
// Compiler Build ID: CL-36424714
// Cuda compilation tools, release 13.0, V13.0.88
// Based on NVVM 20.0.0
//

.version 9.0
.target sm_100
.address_size 64

	// .globl	_Z10helloWorldPb

.visible .entry _Z10helloWorldPb(
	.param .u64 .ptr .align 1 _Z10helloWorldPb_param_0
)
{
	.reg .b16 	%rs<2>;
	.reg .b32 	%r<11>;
	.reg .b64 	%rd<5>;

	ld.param.u64 	%rd1, [_Z10helloWorldPb_param_0];
	cvta.to.global.u64 	%rd2, %rd1;
	mov.u32 	%r1, %ctaid.x;
	mov.u32 	%r2, %ntid.x;
	mov.u32 	%r3, %tid.x;
	mov.u32 	%r4, %ctaid.y;
	mov.u32 	%r5, %ntid.y;
	mov.u32 	%r6, %tid.y;
	mad.lo.s32 	%r7, %r4, %r5, %r6;
	mov.u32 	%r8, %nctaid.x;
	mad.lo.s32 	%r9, %r7, %r8, %r1;
	mad.lo.s32 	%r10, %r9, %r2, %r3;
	cvt.s64.s32 	%rd3, %r10;
	add.s64 	%rd4, %rd2, %rd3;
	mov.b16 	%rs1, 1;
	st.global.u8 	[%rd4], %rs1;
	ret;

}


// ===== COMPILED SASS (sm_100) =====

	.target	sm_100

	.elftype	@"ET_EXEC"


//--------------------- .note.nv.tkinfo           --------------------------
	.section	.note.nv.tkinfo,"",@"SHT_NOTE"
	.sectionflags	@"SHF_NOTE_NV_TKINFO"
	.tkinfo
        /*0018*/ 	.word	0x00000002
        /*0030*/ 	.string	""
        /*0030*/ 	.string	"ptxas"
        /*0030*/ 	.string	"Cuda compilation tools, release 13.0, V13.0.88"
        /*0030*/ 	.string	"Build cuda_13.0.r13.0/compiler.36424714_0"
        /*0030*/ 	.string	"-arch sm_100 -m 64 "



//--------------------- .note.nv.cuinfo           --------------------------
	.section	.note.nv.cuinfo,"",@"SHT_NOTE"
	.sectionflags	@"SHF_NOTE_NV_CUINFO"
        /*0018*/ 	.short	0x0002
        /*001a*/ 	.short	0x0064
        /*001c*/ 	.short	0x0082
	.zero		2


//--------------------- .nv.info                  --------------------------
	.section	.nv.info,"",@"SHT_CUDA_INFO"
	.align	4


	//----- nvinfo : EIATTR_REGCOUNT
	.align		4
        /*0000*/ 	.byte	0x04, 0x2f
        /*0002*/ 	.short	(.L_1 - .L_0)
	.align		4
.L_0:
        /*0004*/ 	.word	index@(_Z10helloWorldPb)
        /*0008*/ 	.word	0x0000000a


	//----- nvinfo : EIATTR_FRAME_SIZE
	.align		4
.L_1:
        /*000c*/ 	.byte	0x04, 0x11
        /*000e*/ 	.short	(.L_3 - .L_2)
	.align		4
.L_2:
        /*0010*/ 	.word	index@(_Z10helloWorldPb)
        /*0014*/ 	.word	0x00000000


	//----- nvinfo : EIATTR_MIN_STACK_SIZE
	.align		4
.L_3:
        /*0018*/ 	.byte	0x04, 0x12
        /*001a*/ 	.short	(.L_5 - .L_4)
	.align		4
.L_4:
        /*001c*/ 	.word	index@(_Z10helloWorldPb)
        /*0020*/ 	.word	0x00000000
.L_5:


//--------------------- .nv.compat                --------------------------
	.section	.nv.compat,"",@"SHT_CUDA_COMPAT_INFO"
	.align	4
        /*0000*/ 	.byte	0x02, 0x09, 0x00, 0x00, 0x02, 0x02, 0x01, 0x00, 0x02, 0x05, 0x05, 0x00, 0x03, 0x07, 0x01, 0x01
        /*0010*/ 	.byte	0x02, 0x03, 0x00, 0x00, 0x02, 0x06, 0x01, 0x00, 0x04, 0x0b, 0x08, 0x00, 0x09, 0x00, 0x00, 0x00
        /*0020*/ 	.byte	0x00, 0x00, 0x00, 0x00


//--------------------- .nv.info._Z10helloWorldPb --------------------------
	.section	.nv.info._Z10helloWorldPb,"",@"SHT_CUDA_INFO"
	.sectionflags	@""
	.align	4


	//----- nvinfo : EIATTR_CUDA_API_VERSION
	.align		4
        /*0000*/ 	.byte	0x04, 0x37
        /*0002*/ 	.short	(.L_7 - .L_6)
.L_6:
        /*0004*/ 	.word	0x00000082


	//----- nvinfo : EIATTR_KPARAM_INFO
	.align		4
.L_7:
        /*0008*/ 	.byte	0x04, 0x17
        /*000a*/ 	.short	(.L_9 - .L_8)
.L_8:
        /*000c*/ 	.word	0x00000000
        /*0010*/ 	.short	0x0000
        /*0012*/ 	.short	0x0000
        /*0014*/ 	.byte	0x00, 0xf5, 0x21, 0x00


	//----- nvinfo : EIATTR_SPARSE_MMA_MASK
	.align		4
.L_9:
        /*0018*/ 	.byte	0x03, 0x50
        /*001a*/ 	.short	0x0000


	//----- nvinfo : EIATTR_MAXREG_COUNT
	.align		4
        /*001c*/ 	.byte	0x03, 0x1b
        /*001e*/ 	.short	0x00ff


	//----- nvinfo : EIATTR_MERCURY_ISA_VERSION
	.align		4
        /*0020*/ 	.byte	0x03, 0x5f
        /*0022*/ 	.short	0x0101


	//----- nvinfo : EIATTR_VRC_CTA_INIT_COUNT
	.align		4
        /*0024*/ 	.byte	0x02, 0x4a
	.zero		1
	.zero		1


	//----- nvinfo : EIATTR_EXIT_INSTR_OFFSETS
	.align		4
        /*0028*/ 	.byte	0x04, 0x1c
        /*002a*/ 	.short	(.L_11 - .L_10)


	//   ....[0]....
.L_10:
        /*002c*/ 	.word	0x00000120


	//----- nvinfo : EIATTR_CBANK_PARAM_SIZE
	.align		4
.L_11:
        /*0030*/ 	.byte	0x03, 0x19
        /*0032*/ 	.short	0x0008


	//----- nvinfo : EIATTR_PARAM_CBANK
	.align		4
        /*0034*/ 	.byte	0x04, 0x0a
        /*0036*/ 	.short	(.L_13 - .L_12)
	.align		4
.L_12:
        /*0038*/ 	.word	index@(.nv.constant0._Z10helloWorldPb)
        /*003c*/ 	.short	0x0380
        /*003e*/ 	.short	0x0008


	//----- nvinfo : EIATTR_SW_WAR
	.align		4
.L_13:
        /*0040*/ 	.byte	0x04, 0x36
        /*0042*/ 	.short	(.L_15 - .L_14)
.L_14:
        /*0044*/ 	.word	0x00000008
.L_15:


//--------------------- .nv.callgraph             --------------------------
	.section	.nv.callgraph,"",@"SHT_CUDA_CALLGRAPH"
	.align	4
	.sectionentsize	8
	.align		4
        /*0000*/ 	.word	0x00000000
	.align		4
        /*0004*/ 	.word	0xffffffff
	.align		4
        /*0008*/ 	.word	0x00000000
	.align		4
        /*000c*/ 	.word	0xfffffffe
	.align		4
        /*0010*/ 	.word	0x00000000
	.align		4
        /*0014*/ 	.word	0xfffffffd
	.align		4
        /*0018*/ 	.word	0x00000000
	.align		4
        /*001c*/ 	.word	0xfffffffc


//--------------------- .text._Z10helloWorldPb    --------------------------
	.section	.text._Z10helloWorldPb,"ax",@progbits
	.align	128
        .global         _Z10helloWorldPb
        .type           _Z10helloWorldPb,@function
        .size           _Z10helloWorldPb,(.L_x_1 - _Z10helloWorldPb)
        .other          _Z10helloWorldPb,@"STO_CUDA_ENTRY STV_DEFAULT"
_Z10helloWorldPb:
.text._Z10helloWorldPb:
[----:B------:R-:W-:Y:S01]  /*0000*/  LDC R1, c[0x0][0x37c] ;  /* 0x0000df00ff017b82 */ /* 0x000fe20000000800 */
[----:B------:R-:W0:Y:S01]  /*0010*/  S2R R5, SR_TID.Y ;  /* 0x0000000000057919 */ /* 0x000e220000002200 */
[----:B------:R-:W1:Y:S06]  /*0020*/  LDCU UR6, c[0x0][0x360] ;  /* 0x00006c00ff0677ac */ /* 0x000e6c0008000800 */
[----:B------:R-:W0:Y:S01]  /*0030*/  S2UR UR5, SR_CTAID.Y ;  /* 0x00000000000579c3 */ /* 0x000e220000002600 */
[----:B------:R-:W-:Y:S01]  /*0040*/  HFMA2 R4, -RZ, RZ, 0, 5.9604644775390625e-08 ;  /* 0x00000001ff047431 */ /* 0x000fe200000001ff */
[----:B------:R-:W1:Y:S01]  /*0050*/  S2R R3, SR_TID.X ;  /* 0x0000000000037919 */ /* 0x000e620000002100 */
[----:B------:R-:W2:Y:S05]  /*0060*/  LDCU.64 UR8, c[0x0][0x380] ;  /* 0x00007000ff0877ac */ /* 0x000eaa0008000a00 */
[----:B------:R-:W0:Y:S08]  /*0070*/  LDC R0, c[0x0][0x364] ;  /* 0x0000d900ff007b82 */ /* 0x000e300000000800 */
[----:B------:R-:W3:Y:S08]  /*0080*/  S2UR UR4, SR_CTAID.X ;  /* 0x00000000000479c3 */ /* 0x000ef00000002500 */
[----:B------:R-:W3:Y:S01]  /*0090*/  LDC R7, c[0x0][0x370] ;  /* 0x0000dc00ff077b82 */ /* 0x000ee20000000800 */
[----:B0-----:R-:W-:-:S04]  /*00a0*/  IMAD R0, R0, UR5, R5 ;  /* 0x0000000500007c24 */ /* 0x001fc8000f8e0205 */
[----:B---3--:R-:W-:Y:S01]  /*00b0*/  IMAD R0, R0, R7, UR4 ;  /* 0x0000000400007e24 */ /* 0x008fe2000f8e0207 */
[----:B------:R-:W0:Y:S03]  /*00c0*/  LDCU.64 UR4, c[0x0][0x358] ;  /* 0x00006b00ff0477ac */ /* 0x000e260008000a00 */
[----:B-1----:R-:W-:-:S05]  /*00d0*/  IMAD R0, R0, UR6, R3 ;  /* 0x0000000600007c24 */ /* 0x002fca000f8e0203 */
[----:B--2---:R-:W-:-:S04]  /*00e0*/  IADD3 R2, P0, PT, R0, UR8, RZ ;  /* 0x0000000800027c10 */ /* 0x004fc8000ff1e0ff */
[----:B------:R-:W-:Y:S02]  /*00f0*/  LEA.HI.X.SX32 R3, R0, UR9, 0x1, P0 ;  /* 0x0000000900037c11 */ /* 0x000fe400080f0eff */
[----:B------:R-:W-:-:S05]  /*0100*/  PRMT R0, R4, 0x7610, R0 ;  /* 0x0000761004007816 */ /* 0x000fca0000000000 */
[----:B0-----:R-:W-:Y:S01]  /*0110*/  STG.E.U8 desc[UR4][R2.64], R0 ;  /* 0x0000000002007986 */ /* 0x001fe2000c101104 */
[----:B------:R-:W-:Y:S05]  /*0120*/  EXIT ;  /* 0x000000000000794d */ /* 0x000fea0003800000 */
.L_x_0:
[----:B------:R-:W-:-:S00]  /*0130*/  BRA `(.L_x_0) ;  /* 0xfffffffc00fc7947 */ /* 0x000fc0000383ffff */
[----:B------:R-:W-:-:S00]  /*0140*/  NOP ;  /* 0x0000000000007918 */ /* 0x000fc00000000000 */
        /* <DEDUP_REMOVED lines=11> */
.L_x_1:


//--------------------- .nv.shared.reserved.0     --------------------------
	.section	.nv.shared.reserved.0,"aw",@nobits
	.weak		__nv_reservedSMEM_offset_0_alias
	.size		__nv_reservedSMEM_offset_0_alias, 0, 64
	.other		__nv_reservedSMEM_offset_0_alias,@"STO_CUDA_RESERVED_SHARED STV_DEFAULT"
__nv_reservedSMEM_offset_0_alias:
	.zero		0
	.zero		64


//--------------------- .nv.constant0._Z10helloWorldPb --------------------------
	.section	.nv.constant0._Z10helloWorldPb,"a",@progbits
	.sectionflags	@""
	.align	4
.nv.constant0._Z10helloWorldPb:
	.zero		904


//--------------------- SYMBOLS --------------------------

	.type		.nv.reservedSmem.offset0,@object
	.size		.nv.reservedSmem.offset0,0x4
